//
// Generated by NVIDIA NVVM Compiler
//
// Compiler Build ID: CL-36424714
// Cuda compilation tools, release 13.0, V13.0.88
// Based on NVVM 20.0.0
//

.version 9.0
.target sm_100
.address_size 64

	// .globl	flash_sign_kernel

.visible .entry flash_sign_kernel(
	.param .u64 .ptr .align 1 flash_sign_kernel_param_0,
	.param .u64 .ptr .align 1 flash_sign_kernel_param_1,
	.param .u64 .ptr .align 1 flash_sign_kernel_param_2,
	.param .u64 .ptr .align 1 flash_sign_kernel_param_3,
	.param .u32 flash_sign_kernel_param_4,
	.param .u32 flash_sign_kernel_param_5
)
{


	ret;

}


// ===== COMPILED SASS (sm_100) =====

	.target	sm_100

	.elftype	@"ET_EXEC"


//--------------------- .note.nv.tkinfo           --------------------------
	.section	.note.nv.tkinfo,"",@"SHT_NOTE"
	.sectionflags	@"SHF_NOTE_NV_TKINFO"
	.tkinfo
        /*0018*/ 	.word	0x00000002
        /*0030*/ 	.string	""
        /*0030*/ 	.string	"ptxas"
        /*0030*/ 	.string	"Cuda compilation tools, release 13.0, V13.0.88"
        /*0030*/ 	.string	"Build cuda_13.0.r13.0/compiler.36424714_0"
        /*0030*/ 	.string	"-arch sm_100 -m 64 "



//--------------------- .note.nv.cuinfo           --------------------------
	.section	.note.nv.cuinfo,"",@"SHT_NOTE"
	.sectionflags	@"SHF_NOTE_NV_CUINFO"
        /*0018*/ 	.short	0x0002
        /*001a*/ 	.short	0x0064
        /*001c*/ 	.short	0x0082
	.zero		2


//--------------------- .nv.info                  --------------------------
	.section	.nv.info,"",@"SHT_CUDA_INFO"
	.align	4


	//----- nvinfo : EIATTR_REGCOUNT
	.align		4
        /*0000*/ 	.byte	0x04, 0x2f
        /*0002*/ 	.short	(.L_1 - .L_0)
	.align		4
.L_0:
        /*0004*/ 	.word	index@(flash_sign_kernel)
        /*0008*/ 	.word	0x00000004


	//----- nvinfo : EIATTR_FRAME_SIZE
	.align		4
.L_1:
        /*000c*/ 	.byte	0x04, 0x11
        /*000e*/ 	.short	(.L_3 - .L_2)
	.align		4
.L_2:
        /*0010*/ 	.word	index@(flash_sign_kernel)
        /*0014*/ 	.word	0x00000000


	//----- nvinfo : EIATTR_MIN_STACK_SIZE
	.align		4
.L_3:
        /*0018*/ 	.byte	0x04, 0x12
        /*001a*/ 	.short	(.L_5 - .L_4)
	.align		4
.L_4:
        /*001c*/ 	.word	index@(flash_sign_kernel)
        /*0020*/ 	.word	0x00000000
.L_5:


//--------------------- .nv.compat                --------------------------
	.section	.nv.compat,"",@"SHT_CUDA_COMPAT_INFO"
	.align	4
        /*0000*/ 	.byte	0x02, 0x09, 0x00, 0x00, 0x02, 0x02, 0x01, 0x00, 0x02, 0x05, 0x05, 0x00, 0x03, 0x07, 0x01, 0x01
        /*0010*/ 	.byte	0x02, 0x03, 0x00, 0x00, 0x02, 0x06, 0x01, 0x00, 0x04, 0x0b, 0x08, 0x00, 0x09, 0x00, 0x00, 0x00
        /*0020*/ 	.byte	0x00, 0x00, 0x00, 0x00


//--------------------- .nv.info.flash_sign_kernel --------------------------
	.section	.nv.info.flash_sign_kernel,"",@"SHT_CUDA_INFO"
	.sectionflags	@""
	.align	4


	//----- nvinfo : EIATTR_CUDA_API_VERSION
	.align		4
        /*0000*/ 	.byte	0x04, 0x37
        /*0002*/ 	.short	(.L_7 - .L_6)
.L_6:
        /*0004*/ 	.word	0x00000082


	//----- nvinfo : EIATTR_KPARAM_INFO
	.align		4
.L_7:
        /*0008*/ 	.byte	0x04, 0x17
        /*000a*/ 	.short	(.L_9 - .L_8)
.L_8:
        /*000c*/ 	.word	0x00000000
        /*0010*/ 	.short	0x0005
        /*0012*/ 	.short	0x0024
        /*0014*/ 	.byte	0x00, 0xf0, 0x11, 0x00


	//----- nvinfo : EIATTR_KPARAM_INFO
	.align		4
.L_9:
        /*0018*/ 	.byte	0x04, 0x17
        /*001a*/ 	.short	(.L_11 - .L_10)
.L_10:
        /*001c*/ 	.word	0x00000000
        /*0020*/ 	.short	0x0004
        /*0022*/ 	.short	0x0020
        /*0024*/ 	.byte	0x00, 0xf0, 0x11, 0x00


	//----- nvinfo : EIATTR_KPARAM_INFO
	.align		4
.L_11:
        /*0028*/ 	.byte	0x04, 0x17
        /*002a*/ 	.short	(.L_13 - .L_12)
.L_12:
        /*002c*/ 	.word	0x00000000
        /*0030*/ 	.short	0x0003
        /*0032*/ 	.short	0x0018
        /*0034*/ 	.byte	0x00, 0xf5, 0x21, 0x00


	//----- nvinfo : EIATTR_KPARAM_INFO
	.align		4
.L_13:
        /*0038*/ 	.byte	0x04, 0x17
        /*003a*/ 	.short	(.L_15 - .L_14)
.L_14:
        /*003c*/ 	.word	0x00000000
        /*0040*/ 	.short	0x0002
        /*0042*/ 	.short	0x0010
        /*0044*/ 	.byte	0x00, 0xf5, 0x21, 0x00


	//----- nvinfo : EIATTR_KPARAM_INFO
	.align		4
.L_15:
        /*0048*/ 	.byte	0x04, 0x17
        /*004a*/ 	.short	(.L_17 - .L_16)
.L_16:
        /*004c*/ 	.word	0x00000000
        /*0050*/ 	.short	0x0001
        /*0052*/ 	.short	0x0008
        /*0054*/ 	.byte	0x00, 0xf5, 0x21, 0x00


	//----- nvinfo : EIATTR_KPARAM_INFO
	.align		4
.L_17:
        /*0058*/ 	.byte	0x04, 0x17
        /*005a*/ 	.short	(.L_19 - .L_18)
.L_18:
        /*005c*/ 	.word	0x00000000
        /*0060*/ 	.short	0x0000
        /*0062*/ 	.short	0x0000
        /*0064*/ 	.byte	0x00, 0xf5, 0x21, 0x00


	//----- nvinfo : EIATTR_SPARSE_MMA_MASK
	.align		4
.L_19:
        /*0068*/ 	.byte	0x03, 0x50
        /*006a*/ 	.short	0x0000


	//----- nvinfo : EIATTR_MAXREG_COUNT
	.align		4
        /*006c*/ 	.byte	0x03, 0x1b
        /*006e*/ 	.short	0x00ff


	//----- nvinfo : EIATTR_MERCURY_ISA_VERSION
	.align		4
        /*0070*/ 	.byte	0x03, 0x5f
        /*0072*/ 	.short	0x0101


	//----- nvinfo : EIATTR_VRC_CTA_INIT_COUNT
	.align		4
        /*0074*/ 	.byte	0x02, 0x4a
	.zero		1
	.zero		1


	//----- nvinfo : EIATTR_EXIT_INSTR_OFFSETS
	.align		4
        /*0078*/ 	.byte	0x04, 0x1c
        /*007a*/ 	.short	(.L_21 - .L_20)


	//   ....[0]....
.L_20:
        /*007c*/ 	.word	0x00000010


	//----- nvinfo : EIATTR_CBANK_PARAM_SIZE
	.align		4
.L_21:
        /*0080*/ 	.byte	0x03, 0x19
        /*0082*/ 	.short	0x0028


	//----- nvinfo : EIATTR_PARAM_CBANK
	.align		4
        /*0084*/ 	.byte	0x04, 0x0a
        /*0086*/ 	.short	(.L_23 - .L_22)
	.align		4
.L_22:
        /*0088*/ 	.word	index@(.nv.constant0.flash_sign_kernel)
        /*008c*/ 	.short	0x0380
        /*008e*/ 	.short	0x0028


	//----- nvinfo : EIATTR_SW_WAR
	.align		4
.L_23:
        /*0090*/ 	.byte	0x04, 0x36
        /*0092*/ 	.short	(.L_25 - .L_24)
.L_24:
        /*0094*/ 	.word	0x00000008
.L_25:


//--------------------- .nv.callgraph             --------------------------
	.section	.nv.callgraph,"",@"SHT_CUDA_CALLGRAPH"
	.align	4
	.sectionentsize	8
	.align		4
        /*0000*/ 	.word	0x00000000
	.align		4
        /*0004*/ 	.word	0xffffffff
	.align		4
        /*0008*/ 	.word	0x00000000
	.align		4
        /*000c*/ 	.word	0xfffffffe
	.align		4
        /*0010*/ 	.word	0x00000000
	.align		4
        /*0014*/ 	.word	0xfffffffd
	.align		4
        /*0018*/ 	.word	0x00000000
	.align		4
        /*001c*/ 	.word	0xfffffffc


//--------------------- .text.flash_sign_kernel   --------------------------
	.section	.text.flash_sign_kernel,"ax",@progbits
	.align	128
        .global         flash_sign_kernel
        .type           flash_sign_kernel,@function
        .size           flash_sign_kernel,(.L_x_1 - flash_sign_kernel)
        .other          flash_sign_kernel,@"STO_CUDA_ENTRY STV_DEFAULT"
flash_sign_kernel:
.text.flash_sign_kernel:
[----:B------:R-:W-:Y:S01]  /*0000*/  LDC R1, c[0x0][0x37c] ;  /* 0x0000df00ff017b82 */ /* 0x000fe20000000800 */
[----:B------:R-:W-:Y:S05]  /*0010*/  EXIT ;  /* 0x000000000000794d */ /* 0x000fea0003800000 */
.L_x_0:
[----:B------:R-:W-:-:S00]  /*0020*/  BRA `(.L_x_0) ;  /* 0xfffffffc00fc7947 */ /* 0x000fc0000383ffff */
[----:B------:R-:W-:-:S00]  /*0030*/  NOP ;  /* 0x0000000000007918 */ /* 0x000fc00000000000 */
        /* <DEDUP_REMOVED lines=12> */
.L_x_1:


//--------------------- .nv.shared.reserved.0     --------------------------
	.section	.nv.shared.reserved.0,"aw",@nobits
	.weak		__nv_reservedSMEM_offset_0_alias
	.size		__nv_reservedSMEM_offset_0_alias, 0, 64
	.other		__nv_reservedSMEM_offset_0_alias,@"STO_CUDA_RESERVED_SHARED STV_DEFAULT"
__nv_reservedSMEM_offset_0_alias:
	.zero		0
	.zero		64


//--------------------- .nv.constant0.flash_sign_kernel --------------------------
	.section	.nv.constant0.flash_sign_kernel,"a",@progbits
	.sectionflags	@""
	.align	4
.nv.constant0.flash_sign_kernel:
	.zero		936


//--------------------- SYMBOLS --------------------------

	.type		.nv.reservedSmem.offset0,@object
	.size		.nv.reservedSmem.offset0,0x4
